	.headerflags	@"EF_CUDA_TEXMODE_UNIFIED EF_CUDA_64BIT_ADDRESS EF_CUDA_ACCELERATORS EF_CUDA_SM90 EF_CUDA_VIRTUAL_SM(EF_CUDA_SM90)"
	.elftype	@"ET_EXEC"


//--------------------- .nv.info                  --------------------------
	.section	.nv.info,"",@"SHT_CUDA_INFO"
	.align	4


	//----- nvinfo : EIATTR_REGCOUNT
	.align		4
        /*0000*/ 	.byte	0x04, 0x2f
        /*0002*/ 	.short	(.L_3 - .L_2)
	.align		4
.L_2:
        /*0004*/ 	.word	index@(triton_poi_fused__native_batch_norm_legit_no_training_add_relu_63)
        /*0008*/ 	.word	0x0000001f


	//----- nvinfo : EIATTR_MIN_STACK_SIZE
	.align		4
.L_3:
        /*000c*/ 	.byte	0x04, 0x12
        /*000e*/ 	.short	(.L_5 - .L_4)
	.align		4
.L_4:
        /*0010*/ 	.word	index@(triton_poi_fused__native_batch_norm_legit_no_training_add_relu_63)
        /*0014*/ 	.word	0x00000000


	//----- nvinfo : EIATTR_FRAME_SIZE
	.align		4
.L_5:
        /*0018*/ 	.byte	0x04, 0x11
        /*001a*/ 	.short	(.L_7 - .L_6)
	.align		4
.L_6:
        /*001c*/ 	.word	index@(triton_poi_fused__native_batch_norm_legit_no_training_add_relu_63)
        /*0020*/ 	.word	0x00000000


	//----- nvinfo : EIATTR_MIN_STACK_SIZE
	.align		4
.L_7:
        /*0024*/ 	.byte	0x04, 0x12
        /*0026*/ 	.short	(.L_9 - .L_8)
	.align		4
.L_8:
        /*0028*/ 	.word	index@(triton_poi_fused__native_batch_norm_legit_no_training_add_relu_63)
        /*002c*/ 	.word	0x00000000
.L_9:


//--------------------- .nv.info.triton_poi_fused__native_batch_norm_legit_no_training_add_relu_63 --------------------------
	.section	.nv.info.triton_poi_fused__native_batch_norm_legit_no_training_add_relu_63,"",@"SHT_CUDA_INFO"
	.sectionflags	@""
	.align	4


	//----- nvinfo : EIATTR_CUDA_API_VERSION
	.align		4
        /*0000*/ 	.byte	0x04, 0x37
        /*0002*/ 	.short	(.L_11 - .L_10)
.L_10:
        /*0004*/ 	.word	0x0000007c


	//----- nvinfo : EIATTR_KPARAM_INFO
	.align		4
.L_11:
        /*0008*/ 	.byte	0x04, 0x17
        /*000a*/ 	.short	(.L_13 - .L_12)
.L_12:
        /*000c*/ 	.word	0x00000000
        /*0010*/ 	.short	0x0009
        /*0012*/ 	.short	0x0044
        /*0014*/ 	.byte	0x00, 0xf0, 0x11, 0x00


	//----- nvinfo : EIATTR_KPARAM_INFO
	.align		4
.L_13:
        /*0018*/ 	.byte	0x04, 0x17
        /*001a*/ 	.short	(.L_15 - .L_14)
.L_14:
        /*001c*/ 	.word	0x00000000
        /*0020*/ 	.short	0x0008
        /*0022*/ 	.short	0x0040
        /*0024*/ 	.byte	0x00, 0xf0, 0x11, 0x00


	//----- nvinfo : EIATTR_KPARAM_INFO
	.align		4
.L_15:
        /*0028*/ 	.byte	0x04, 0x17
        /*002a*/ 	.short	(.L_17 - .L_16)
.L_16:
        /*002c*/ 	.word	0x00000000
        /*0030*/ 	.short	0x0007
        /*0032*/ 	.short	0x0038
        /*0034*/ 	.byte	0x00, 0xf4, 0x21, 0x00


	//----- nvinfo : EIATTR_KPARAM_INFO
	.align		4
.L_17:
        /*0038*/ 	.byte	0x04, 0x17
        /*003a*/ 	.short	(.L_19 - .L_18)
.L_18:
        /*003c*/ 	.word	0x00000000
        /*0040*/ 	.short	0x0006
        /*0042*/ 	.short	0x0030
        /*0044*/ 	.byte	0x00, 0xf4, 0x21, 0x00


	//----- nvinfo : EIATTR_KPARAM_INFO
	.align		4
.L_19:
        /*0048*/ 	.byte	0x04, 0x17
        /*004a*/ 	.short	(.L_21 - .L_20)
.L_20:
        /*004c*/ 	.word	0x00000000
        /*0050*/ 	.short	0x0005
        /*0052*/ 	.short	0x0028
        /*0054*/ 	.byte	0x00, 0xf4, 0x21, 0x00


	//----- nvinfo : EIATTR_KPARAM_INFO
	.align		4
.L_21:
        /*0058*/ 	.byte	0x04, 0x17
        /*005a*/ 	.short	(.L_23 - .L_22)
.L_22:
        /*005c*/ 	.word	0x00000000
        /*0060*/ 	.short	0x0004
        /*0062*/ 	.short	0x0020
        /*0064*/ 	.byte	0x00, 0xf4, 0x21, 0x00


	//----- nvinfo : EIATTR_KPARAM_INFO
	.align		4
.L_23:
        /*0068*/ 	.byte	0x04, 0x17
        /*006a*/ 	.short	(.L_25 - .L_24)
.L_24:
        /*006c*/ 	.word	0x00000000
        /*0070*/ 	.short	0x0003
        /*0072*/ 	.short	0x0018
        /*0074*/ 	.byte	0x00, 0xf4, 0x21, 0x00


	//----- nvinfo : EIATTR_KPARAM_INFO
	.align		4
.L_25:
        /*0078*/ 	.byte	0x04, 0x17
        /*007a*/ 	.short	(.L_27 - .L_26)
.L_26:
        /*007c*/ 	.word	0x00000000
        /*0080*/ 	.short	0x0002
        /*0082*/ 	.short	0x0010
        /*0084*/ 	.byte	0x00, 0xf4, 0x21, 0x00


	//----- nvinfo : EIATTR_KPARAM_INFO
	.align		4
.L_27:
        /*0088*/ 	.byte	0x04, 0x17
        /*008a*/ 	.short	(.L_29 - .L_28)
.L_28:
        /*008c*/ 	.word	0x00000000
        /*0090*/ 	.short	0x0001
        /*0092*/ 	.short	0x0008
        /*0094*/ 	.byte	0x00, 0xf4, 0x21, 0x00


	//----- nvinfo : EIATTR_KPARAM_INFO
	.align		4
.L_29:
        /*0098*/ 	.byte	0x04, 0x17
        /*009a*/ 	.short	(.L_31 - .L_30)
.L_30:
        /*009c*/ 	.word	0x00000000
        /*00a0*/ 	.short	0x0000
        /*00a2*/ 	.short	0x0000
        /*00a4*/ 	.byte	0x00, 0xf4, 0x21, 0x00


	//----- nvinfo : EIATTR_SPARSE_MMA_MASK
	.align		4
.L_31:
        /*00a8*/ 	.byte	0x03, 0x50
        /*00aa*/ 	.short	0x0000


	//----- nvinfo : EIATTR_MAXREG_COUNT
	.align		4
        /*00ac*/ 	.byte	0x03, 0x1b
        /*00ae*/ 	.short	0x00ff


	//----- nvinfo : EIATTR_EXIT_INSTR_OFFSETS
	.align		4
        /*00b0*/ 	.byte	0x04, 0x1c
        /*00b2*/ 	.short	(.L_33 - .L_32)


	//   ....[0]....
.L_32:
        /*00b4*/ 	.word	0x00000830


	//   ....[1]....
        /*00b8*/ 	.word	0x00000880


	//----- nvinfo : EIATTR_REQNTID
	.align		4
.L_33:
        /*00bc*/ 	.byte	0x04, 0x10
        /*00be*/ 	.short	(.L_35 - .L_34)
.L_34:
        /*00c0*/ 	.word	0x00000080
        /*00c4*/ 	.word	0x00000001
        /*00c8*/ 	.word	0x00000001


	//----- nvinfo : EIATTR_CBANK_PARAM_SIZE
	.align		4
.L_35:
        /*00cc*/ 	.byte	0x03, 0x19
        /*00ce*/ 	.short	0x0048


	//----- nvinfo : EIATTR_PARAM_CBANK
	.align		4
        /*00d0*/ 	.byte	0x04, 0x0a
        /*00d2*/ 	.short	(.L_37 - .L_36)
	.align		4
.L_36:
        /*00d4*/ 	.word	index@(.nv.constant0.triton_poi_fused__native_batch_norm_legit_no_training_add_relu_63)
        /*00d8*/ 	.short	0x0210
        /*00da*/ 	.short	0x0048


	//----- nvinfo : EIATTR_SW_WAR
	.align		4
.L_37:
        /*00dc*/ 	.byte	0x04, 0x36
        /*00de*/ 	.short	(.L_39 - .L_38)
.L_38:
        /*00e0*/ 	.word	0x00000008
.L_39:


//--------------------- .nv.callgraph             --------------------------
	.section	.nv.callgraph,"",@"SHT_CUDA_CALLGRAPH"
	.align	4
	.sectionentsize	8
	.align		4
        /*0000*/ 	.word	0x00000000
	.align		4
        /*0004*/ 	.word	0xffffffff
	.align		4
        /*0008*/ 	.word	0x00000000
	.align		4
        /*000c*/ 	.word	0xfffffffe
	.align		4
        /*0010*/ 	.word	0x00000000
	.align		4
        /*0014*/ 	.word	0xfffffffd
	.align		4
        /*0018*/ 	.word	0x00000000
	.align		4
        /*001c*/ 	.word	0xfffffffc


//--------------------- .nv.constant4             --------------------------
	.section	.nv.constant4,"a",@progbits
	.align	8
	.align		8
.nv.constant4:
        /*0000*/ 	.dword	_$_str
	.align		8
        /*0008*/ 	.dword	_$_str_$_2


//--------------------- .text.triton_poi_fused__native_batch_norm_legit_no_training_add_relu_63 --------------------------
	.section	.text.triton_poi_fused__native_batch_norm_legit_no_training_add_relu_63,"ax",@progbits
	.sectionflags	@"SHF_BARRIERS=1"
	.align	128
        .global         triton_poi_fused__native_batch_norm_legit_no_training_add_relu_63
        .type           triton_poi_fused__native_batch_norm_legit_no_training_add_relu_63,@function
        .size           triton_poi_fused__native_batch_norm_legit_no_training_add_relu_63,(.L_x_1 - triton_poi_fused__native_batch_norm_legit_no_training_add_relu_63)
        .other          triton_poi_fused__native_batch_norm_legit_no_training_add_relu_63,@"STO_CUDA_ENTRY STV_DEFAULT"
triton_poi_fused__native_batch_norm_legit_no_training_add_relu_63:
.text.triton_poi_fused__native_batch_norm_legit_no_training_add_relu_63:
[----:B------:R-:W0:Y:S01]  /*0000*/  LDC R1, c[0x0][0x28] ;  /* 0x00000a00ff017b82 */ /* 0x000e220000000800 */
[----:B------:R-:W1:Y:S07]  /*0010*/  S2R R21, SR_CTAID.Y ;  /* 0x0000000000157919 */ /* 0x000e6e0000002600 */
[----:B------:R-:W2:Y:S01]  /*0020*/  LDC.64 R4, c[0x0][0x220] ;  /* 0x00008800ff047b82 */ /* 0x000ea20000000a00 */
[----:B------:R-:W-:Y:S01]  /*0030*/  ULDC.64 UR6, c[0x0][0x208] ;  /* 0x0000820000067ab9 */ /* 0x000fe20000000a00 */
[----:B------:R-:W3:Y:S01]  /*0040*/  S2R R9, SR_TID.X ;  /* 0x0000000000097919 */ /* 0x000ee20000002100 */
[----:B------:R-:W4:Y:S05]  /*0050*/  S2R R11, SR_CTAID.X ;  /* 0x00000000000b7919 */ /* 0x000f2a0000002500 */
[----:B------:R-:W5:Y:S08]  /*0060*/  LDC.64 R18, c[0x0][0x210] ;  /* 0x00008400ff127b82 */ /* 0x000f700000000a00 */
[----:B------:R-:W4:Y:S08]  /*0070*/  LDC.64 R12, c[0x0][0x218] ;  /* 0x00008600ff0c7b82 */ /* 0x000f300000000a00 */
[----:B------:R-:W5:Y:S01]  /*0080*/  LDC.64 R14, c[0x0][0x228] ;  /* 0x00008a00ff0e7b82 */ /* 0x000f620000000a00 */
[----:B-1----:R-:W-:-:S07]  /*0090*/  IMAD.SHL.U32 R21, R21, 0x40, RZ ;  /* 0x0000004015157824 */ /* 0x002fce00078e00ff */
[----:B------:R-:W1:Y:S01]  /*00a0*/  LDC.64 R16, c[0x0][0x230] ;  /* 0x00008c00ff107b82 */ /* 0x000e620000000a00 */
[----:B---3--:R-:W-:-:S05]  /*00b0*/  IMAD.SHL.U32 R10, R9, 0x2, RZ ;  /* 0x00000002090a7824 */ /* 0x008fca00078e00ff */
[----:B------:R-:W-:-:S04]  /*00c0*/  LOP3.LUT R0, R21, 0x3e, R10, 0xf8, !PT ;  /* 0x0000003e15007812 */ /* 0x000fc800078ef80a */
[C---:B------:R-:W-:Y:S01]  /*00d0*/  ISETP.GE.AND P1, PT, R0.reuse, 0x340, PT ;  /* 0x000003400000780c */ /* 0x040fe20003f26270 */
[----:B------:R-:W-:-:S05]  /*00e0*/  IMAD.HI R2, R0, 0x4ec4ec4f, RZ ;  /* 0x4ec4ec4f00027827 */ /* 0x000fca00078e02ff */
[----:B------:R-:W-:-:S04]  /*00f0*/  SHF.R.U32.HI R3, RZ, 0x1f, R2 ;  /* 0x0000001fff037819 */ /* 0x000fc80000011602 */
[----:B------:R-:W-:Y:S02]  /*0100*/  LEA.HI.SX32 R7, R2, R3, 0x1a ;  /* 0x0000000302077211 */ /* 0x000fe400078fd2ff */
[----:B------:R-:W-:-:S03]  /*0110*/  CS2R R2, SRZ ;  /* 0x0000000000027805 */ /* 0x000fc6000001ff00 */
[----:B------:R-:W-:-:S04]  /*0120*/  IMAD R27, R7, -0xd0, R0 ;  /* 0xffffff30071b7824 */ /* 0x000fc800078e0200 */
[----:B--2---:R-:W-:-:S05]  /*0130*/  IMAD.WIDE R4, R27, 0x4, R4 ;  /* 0x000000041b047825 */ /* 0x004fca00078e0204 */
[----:B------:R2:W3:Y:S01]  /*0140*/  @!P1 LDG.E.EL.64 R2, desc[UR6][R4.64] ;  /* 0x0000000604029981 */ /* 0x0004e2000c2e1b00 */
[----:B------:R-:W-:Y:S01]  /*0150*/  LOP3.LUT R20, R9, 0x20, RZ, 0xc0, !PT ;  /* 0x0000002009147812 */ /* 0x000fe200078ec0ff */
[----:B0---4-:R-:W-:-:S03]  /*0160*/  IMAD.WIDE R22, R27, 0x4, R12 ;  /* 0x000000041b167825 */ /* 0x011fc600078e020c */
[----:B------:R-:W-:-:S04]  /*0170*/  LOP3.LUT R8, R20, 0x40, R9, 0xf8, !PT ;  /* 0x0000004014087812 */ /* 0x000fc800078ef809 */
[----:B------:R-:W-:Y:S02]  /*0180*/  SHF.R.U32.HI R8, RZ, 0x5, R8 ;  /* 0x00000005ff087819 */ /* 0x000fe40000011608 */
[----:B--2---:R-:W-:-:S03]  /*0190*/  CS2R R4, SRZ ;  /* 0x0000000000047805 */ /* 0x004fc6000001ff00 */
[----:B------:R-:W-:-:S05]  /*01a0*/  IMAD R6, R11, 0x4, R8 ;  /* 0x000000040b067824 */ /* 0x000fca00078e0208 */
[C---:B------:R-:W-:Y:S01]  /*01b0*/  ISETP.GE.AND P0, PT, R6.reuse, 0x4, PT ;  /* 0x000000040600780c */ /* 0x040fe20003f06270 */
[----:B------:R-:W-:-:S03]  /*01c0*/  IMAD R6, R6, 0xd0, R27 ;  /* 0x000000d006067824 */ /* 0x000fc600078e021b */
[----:B------:R-:W-:Y:S01]  /*01d0*/  ISETP.LT.AND P0, PT, R0, 0x340, !P0 ;  /* 0x000003400000780c */ /* 0x000fe20004701270 */
[----:B------:R-:W-:Y:S01]  /*01e0*/  IMAD R0, R7, 0x340, R6 ;  /* 0x0000034007007824 */ /* 0x000fe200078e0206 */
[----:B------:R-:W-:-:S03]  /*01f0*/  CS2R R6, SRZ ;  /* 0x0000000000067805 */ /* 0x000fc6000001ff00 */
[----:B-----5:R-:W-:-:S03]  /*0200*/  IMAD.WIDE R18, R0, 0x4, R18 ;  /* 0x0000000400127825 */ /* 0x020fc600078e0212 */
[----:B------:R-:W2:Y:S01]  /*0210*/  @!P1 LDG.E.EL.64 R6, desc[UR6][R22.64] ;  /* 0x0000000616069981 */ /* 0x000ea2000c2e1b00 */
[----:B------:R-:W-:Y:S01]  /*0220*/  IMAD.WIDE R24, R27, 0x4, R14 ;  /* 0x000000041b187825 */ /* 0x000fe200078e020e */
[----:B------:R-:W-:-:S03]  /*0230*/  CS2R R14, SRZ ;  /* 0x00000000000e7805 */ /* 0x000fc6000001ff00 */
[----:B------:R0:W2:Y:S01]  /*0240*/  @P0 LDG.E.EL.64 R4, desc[UR6][R18.64] ;  /* 0x0000000612040981 */ /* 0x0000a2000c2e1b00 */
[----:B------:R-:W-:Y:S01]  /*0250*/  CS2R R12, SRZ ;  /* 0x00000000000c7805 */ /* 0x000fe2000001ff00 */
[----:B-1----:R-:W-:Y:S02]  /*0260*/  IMAD.WIDE R16, R27, 0x4, R16 ;  /* 0x000000041b107825 */ /* 0x002fe400078e0210 */
[----:B------:R-:W4:Y:S04]  /*0270*/  @!P1 LDG.E.EL.64 R14, desc[UR6][R24.64] ;  /* 0x00000006180e9981 */ /* 0x000f28000c2e1b00 */
[----:B------:R1:W4:Y:S01]  /*0280*/  @!P1 LDG.E.EL.64 R12, desc[UR6][R16.64] ;  /* 0x00000006100c9981 */ /* 0x000322000c2e1b00 */
[----:B------:R-:W-:Y:S02]  /*0290*/  SHF.R.U32.HI R26, RZ, 0x1, R9 ;  /* 0x00000001ff1a7819 */ /* 0x000fe40000011609 */
[----:B0-----:R-:W-:-:S02]  /*02a0*/  LOP3.LUT R18, R9, 0x40, RZ, 0xc0, !PT ;  /* 0x0000004009127812 */ /* 0x001fc400078ec0ff */
[----:B------:R-:W-:Y:S02]  /*02b0*/  SHF.R.U32.HI R23, RZ, 0x1, R20 ;  /* 0x00000001ff177819 */ /* 0x000fe40000011614 */
[----:B------:R-:W-:Y:S02]  /*02c0*/  SGXT.U32 R20, R26, 0x4 ;  /* 0x000000041a14781a */ /* 0x000fe40000000000 */
[----:B------:R-:W-:Y:S01]  /*02d0*/  SHF.R.U32.HI R22, RZ, 0x1, R18 ;  /* 0x00000001ff167819 */ /* 0x000fe20000011612 */
[----:B-1----:R-:W0:Y:S03]  /*02e0*/  LDC.64 R16, c[0x0][0x238] ;  /* 0x00008e00ff107b82 */ /* 0x002e260000000a00 */
[----:B------:R-:W-:-:S04]  /*02f0*/  LOP3.LUT R18, R22, R23, R20, 0xfe, !PT ;  /* 0x0000001716127212 */ /* 0x000fc800078efe14 */
[----:B------:R-:W-:-:S05]  /*0300*/  LOP3.LUT R18, R18, R21, RZ, 0xfc, !PT ;  /* 0x0000001512127212 */ /* 0x000fca00078efcff */
[----:B------:R-:W-:Y:S01]  /*0310*/  IMAD.HI R21, R18, 0x4ec4ec4f, RZ ;  /* 0x4ec4ec4f12157827 */ /* 0x000fe200078e02ff */
[----:B------:R-:W-:-:S04]  /*0320*/  LOP3.LUT R24, R9, 0x1, RZ, 0xc0, !PT ;  /* 0x0000000109187812 */ /* 0x000fc800078ec0ff */
[----:B------:R-:W-:Y:S01]  /*0330*/  SHF.R.U32.HI R26, RZ, 0x1f, R21 ;  /* 0x0000001fff1a7819 */ /* 0x000fe20000011615 */
[----:B------:R-:W-:-:S03]  /*0340*/  IMAD R11, R11, 0x2, R24 ;  /* 0x000000020b0b7824 */ /* 0x000fc600078e0218 */
[----:B------:R-:W-:Y:S01]  /*0350*/  LEA.HI.SX32 R21, R21, R26, 0x1a ;  /* 0x0000001a15157211 */ /* 0x000fe200078fd2ff */
[----:B------:R-:W-:-:S04]  /*0360*/  IMAD.SHL.U32 R11, R11, 0x2, RZ ;  /* 0x000000020b0b7824 */ /* 0x000fc800078e00ff */
[----:B------:R-:W-:Y:S01]  /*0370*/  IMAD R26, R21, -0xd0, R18 ;  /* 0xffffff30151a7824 */ /* 0x000fe200078e0212 */
[----:B------:R-:W-:-:S03]  /*0380*/  ISETP.GE.AND P1, PT, R11, 0x4, PT ;  /* 0x000000040b00780c */ /* 0x000fc60003f26270 */
[----:B------:R-:W-:Y:S01]  /*0390*/  IMAD R26, R26, 0x4, R11 ;  /* 0x000000041a1a7824 */ /* 0x000fe200078e020b */
[----:B------:R-:W-:-:S03]  /*03a0*/  ISETP.LT.AND P1, PT, R18, 0x340, !P1 ;  /* 0x000003401200780c */ /* 0x000fc60004f21270 */
[----:B------:R-:W-:Y:S01]  /*03b0*/  VIADD R28, R26, 0x680 ;  /* 0x000006801a1c7836 */ /* 0x000fe20000000000 */
[----:B------:R-:W-:-:S03]  /*03c0*/  CS2R R18, SRZ ;  /* 0x0000000000127805 */ /* 0x000fc6000001ff00 */
[----:B------:R-:W-:-:S04]  /*03d0*/  IMAD R11, R21, 0xd00, R28 ;  /* 0x00000d00150b7824 */ /* 0x000fc800078e021c */
[----:B0-----:R-:W-:-:S05]  /*03e0*/  IMAD.WIDE R16, R11, 0x4, R16 ;  /* 0x000000040b107825 */ /* 0x001fca00078e0210 */
[----:B------:R0:W5:Y:S01]  /*03f0*/  @P1 LDG.E.EL.64 R18, desc[UR6][R16.64] ;  /* 0x0000000610121981 */ /* 0x000162000c2e1b00 */
[----:B------:R-:W1:Y:S01]  /*0400*/  S2UR UR5, SR_CgaCtaId ;  /* 0x00000000000579c3 */ /* 0x000e620000008800 */
[----:B0-----:R-:W-:Y:S01]  /*0410*/  IMAD.MOV.U32 R16, RZ, RZ, 0x3e800000 ;  /* 0x3e800000ff107424 */ /* 0x001fe200078e00ff */
[----:B------:R-:W-:Y:S02]  /*0420*/  UMOV UR4, 0x400 ;  /* 0x0000040000047882 */ /* 0x000fe40000000000 */
[----:B-1----:R-:W-:Y:S01]  /*0430*/  UPRMT UR4, UR5, 0x654, UR4 ;  /* 0x0000065405047896 */ /* 0x002fe20008000004 */
[----:B------:R-:W-:Y:S02]  /*0440*/  IMAD R21, R21, 0x680, R26 ;  /* 0x0000068015157824 */ /* 0x000fe400078e021a */
[----:B---3--:R-:W-:Y:S01]  /*0450*/  FADD R2, R2, 9.9999997473787516356e-06 ;  /* 0x3727c5ac02027421 */ /* 0x008fe20000000000 */
[----:B------:R-:W-:-:S03]  /*0460*/  FADD R3, R3, 9.9999997473787516356e-06 ;  /* 0x3727c5ac03037421 */ /* 0x000fc60000000000 */
[----:B------:R-:W0:Y:S08]  /*0470*/  MUFU.SQRT R11, R2 ;  /* 0x00000002000b7308 */ /* 0x000e300000002000 */
[----:B------:R-:W1:Y:S01]  /*0480*/  MUFU.SQRT R25, R3 ;  /* 0x0000000300197308 */ /* 0x000e620000002000 */
[C---:B0-----:R-:W-:Y:S02]  /*0490*/  FSETP.GT.AND P2, PT, R11.reuse, 8.50705917302346158658e+37, PT ;  /* 0x7e8000000b00780b */ /* 0x041fe40003f44000 */
[----:B------:R-:W-:-:S02]  /*04a0*/  FSETP.GEU.AND P4, PT, R11, 1.175494350822287508e-38, PT ;  /* 0x008000000b00780b */ /* 0x000fc40003f8e000 */
[C---:B-1----:R-:W-:Y:S02]  /*04b0*/  FSETP.GT.AND P3, PT, R25.reuse, 8.50705917302346158658e+37, PT ;  /* 0x7e8000001900780b */ /* 0x042fe40003f64000 */
[----:B------:R-:W-:-:S07]  /*04c0*/  FSETP.GEU.AND P5, PT, R25, 1.175494350822287508e-38, PT ;  /* 0x008000001900780b */ /* 0x000fce0003fae000 */
[----:B------:R-:W-:-:S04]  /*04d0*/  @P2 FMUL R11, R11, 0.25 ;  /* 0x3e8000000b0b2820 */ /* 0x000fc80000400000 */
[----:B------:R-:W-:Y:S01]  /*04e0*/  @!P4 FMUL R11, R11, 16777216 ;  /* 0x4b8000000b0bc820 */ /* 0x000fe20000400000 */
[----:B------:R-:W-:-:S04]  /*04f0*/  @P3 FMUL R25, R25, 0.25 ;  /* 0x3e80000019193820 */ /* 0x000fc80000400000 */
[----:B------:R-:W-:Y:S01]  /*0500*/  @!P5 FMUL R25, R25, 16777216 ;  /* 0x4b8000001919d820 */ /* 0x000fe20000400000 */
[----:B------:R-:W0:Y:S01]  /*0510*/  MUFU.RCP R11, R11 ;  /* 0x0000000b000b7308 */ /* 0x000e220000001000 */
[----:B------:R-:W-:-:S07]  /*0520*/  FSEL R2, R16, 1, P2 ;  /* 0x3f80000010027808 */ /* 0x000fce0001000000 */
[----:B------:R-:W1:Y:S01]  /*0530*/  MUFU.RCP R25, R25 ;  /* 0x0000001900197308 */ /* 0x000e620000001000 */
[----:B------:R-:W-:Y:S01]  /*0540*/  FSEL R16, R16, 1, P3 ;  /* 0x3f80000010107808 */ /* 0x000fe20001800000 */
[----:B------:R-:W-:Y:S01]  /*0550*/  @!P4 FMUL R2, R2, 16777216 ;  /* 0x4b8000000202c820 */ /* 0x000fe20000400000 */
[----:B--2---:R-:W-:-:S03]  /*0560*/  FADD R5, -R7, R5 ;  /* 0x0000000507057221 */ /* 0x004fc60000000100 */
[----:B------:R-:W-:Y:S01]  /*0570*/  @!P5 FMUL R16, R16, 16777216 ;  /* 0x4b8000001010d820 */ /* 0x000fe20000400000 */
[----:B------:R-:W-:Y:S01]  /*0580*/  FADD R4, -R6, R4 ;  /* 0x0000000406047221 */ /* 0x000fe20000000100 */
[----:B0-----:R-:W-:Y:S01]  /*0590*/  FMUL R7, R11, R2 ;  /* 0x000000020b077220 */ /* 0x001fe20000400000 */
[----:B------:R-:W-:Y:S02]  /*05a0*/  IMAD.SHL.U32 R3, R9, 0x8, RZ ;  /* 0x0000000809037824 */ /* 0x000fe400078e00ff */
[----:B-1----:R-:W-:Y:S01]  /*05b0*/  FMUL R16, R25, R16 ;  /* 0x0000001019107220 */ /* 0x002fe20000400000 */
[----:B------:R-:W-:-:S03]  /*05c0*/  FMUL R7, R4, R7 ;  /* 0x0000000704077220 */ /* 0x000fc60000400000 */
[----:B------:R-:W-:Y:S01]  /*05d0*/  FMUL R16, R5, R16 ;  /* 0x0000001005107220 */ /* 0x000fe20000400000 */
[----:B------:R-:W-:Y:S01]  /*05e0*/  LOP3.LUT R2, R3, 0xf8, RZ, 0xc0, !PT ;  /* 0x000000f803027812 */ /* 0x000fe200078ec0ff */
[----:B----4-:R-:W-:Y:S02]  /*05f0*/  FFMA R7, R7, R14, R12 ;  /* 0x0000000e07077223 */ /* 0x010fe4000000000c */
[----:B------:R-:W-:Y:S01]  /*0600*/  FFMA R13, R16, R15, R13 ;  /* 0x0000000f100d7223 */ /* 0x000fe2000000000d */
[----:B------:R-:W-:Y:S01]  /*0610*/  LOP3.LUT R8, R8, 0xf8, R3, 0xf8, !PT ;  /* 0x000000f808087812 */ /* 0x000fe200078ef803 */
[----:B------:R-:W-:Y:S01]  /*0620*/  VIADD R5, R2, UR4 ;  /* 0x0000000402057c36 */ /* 0x000fe20008000000 */
[----:B------:R-:W-:Y:S02]  /*0630*/  FSETP.GEU.AND P2, PT, R7, RZ, PT ;  /* 0x000000ff0700720b */ /* 0x000fe40003f4e000 */
[----:B------:R-:W-:Y:S01]  /*0640*/  FSETP.GEU.AND P3, PT, R13, RZ, PT ;  /* 0x000000ff0d00720b */ /* 0x000fe20003f6e000 */
[----:B------:R-:W-:Y:S01]  /*0650*/  IMAD R8, R8, 0x4, R5 ;  /* 0x0000000408087824 */ /* 0x000fe200078e0205 */
[----:B------:R-:W-:-:S02]  /*0660*/  FSEL R7, R7, RZ, P2 ;  /* 0x000000ff07077208 */ /* 0x000fc40001000000 */
[----:B------:R-:W-:-:S03]  /*0670*/  FSEL R13, R13, RZ, P3 ;  /* 0x000000ff0d0d7208 */ /* 0x000fc60001800000 */
[----:B------:R-:W-:Y:S04]  /*0680*/  STS [R8], R7 ;  /* 0x0000000708007388 */ /* 0x000fe80000000800 */
[----:B------:R0:W-:Y:S01]  /*0690*/  STS [R8+0x14], R13 ;  /* 0x0000140d08007388 */ /* 0x0001e20000000800 */
[----:B------:R-:W-:Y:S02]  /*06a0*/  LOP3.LUT R5, R10, 0xfc, RZ, 0xc0, !PT ;  /* 0x000000fc0a057812 */ /* 0x000fe400078ec0ff */
[----:B------:R-:W-:-:S04]  /*06b0*/  LOP3.LUT R6, R3, 0x3f8, RZ, 0xc0, !PT ;  /* 0x000003f803067812 */ /* 0x000fc800078ec0ff */
[----:B------:R-:W-:Y:S01]  /*06c0*/  IADD3 R10, R6, UR4, R5 ;  /* 0x00000004060a7c10 */ /* 0x000fe2000fffe005 */
[----:B------:R-:W-:Y:S08]  /*06d0*/  BAR.SYNC.DEFER_BLOCKING 0x0 ;  /* 0x0000000000007b1d */ /* 0x000ff00000010000 */
[----:B------:R-:W1:Y:S01]  /*06e0*/  LDC.64 R4, c[0x0][0x240] ;  /* 0x00009000ff047b82 */ /* 0x000e620000000a00 */
[----:B------:R-:W-:Y:S04]  /*06f0*/  LDS R2, [R10] ;  /* 0x000000000a027984 */ /* 0x000fe80000000800 */
[----:B------:R-:W2:Y:S01]  /*0700*/  LDS R3, [R10+0x4] ;  /* 0x000004000a037984 */ /* 0x000ea20000000800 */
[----:B-1----:R-:W-:-:S04]  /*0710*/  IMAD.WIDE R4, R21, 0x4, R4 ;  /* 0x0000000415047825 */ /* 0x002fc800078e0204 */
[C---:B------:R-:W-:Y:S01]  /*0720*/  IMAD.SHL.U32 R11, R24.reuse, 0x80, RZ ;  /* 0x00000080180b7824 */ /* 0x040fe200078e00ff */
[----:B------:R-:W-:-:S04]  /*0730*/  LEA R24, R24, UR4, 0x4 ;  /* 0x0000000418187c11 */ /* 0x000fc8000f8e20ff */
[----:B------:R-:W-:Y:S02]  /*0740*/  LOP3.LUT R23, R23, R11, R20, 0xfe, !PT ;  /* 0x0000000b17177212 */ /* 0x000fe400078efe14 */
[----:B0-----:R-:W-:Y:S02]  /*0750*/  LEA.HI R8, R11, UR4, RZ, 0x1d ;  /* 0x000000040b087c11 */ /* 0x001fe4000f8fe8ff */
[----:B------:R-:W-:-:S05]  /*0760*/  LOP3.LUT R23, R23, R22, RZ, 0xfc, !PT ;  /* 0x0000001617177212 */ /* 0x000fca00078efcff */
[C---:B------:R-:W-:Y:S01]  /*0770*/  IMAD R24, R23.reuse, 0x4, R24 ;  /* 0x0000000417187824 */ /* 0x040fe200078e0218 */
[----:B--2---:R0:W-:Y:S01]  /*0780*/  @P1 STG.E.64 desc[UR6][R4.64], R2 ;  /* 0x0000000204001986 */ /* 0x0041e2000c101b06 */
[----:B-----5:R-:W-:Y:S01]  /*0790*/  FADD R7, R2, R18 ;  /* 0x0000001202077221 */ /* 0x020fe20000000000 */
[----:B------:R-:W-:Y:S01]  /*07a0*/  BAR.SYNC.DEFER_BLOCKING 0x0 ;  /* 0x0000000000007b1d */ /* 0x000fe20000010000 */
[----:B------:R-:W-:Y:S02]  /*07b0*/  IMAD R8, R23, 0x4, R8 ;  /* 0x0000000417087824 */ /* 0x000fe400078e0208 */
[----:B------:R-:W-:Y:S01]  /*07c0*/  FADD R19, R3, R19 ;  /* 0x0000001303137221 */ /* 0x000fe20000000000 */
[----:B------:R-:W-:Y:S02]  /*07d0*/  SHF.R.U32.HI R9, RZ, 0x2, R9 ;  /* 0x00000002ff097819 */ /* 0x000fe40000011609 */
[----:B------:R0:W-:Y:S04]  /*07e0*/  STS [R24], R7 ;  /* 0x0000000718007388 */ /* 0x0001e80000000800 */
[----:B------:R0:W-:Y:S01]  /*07f0*/  STS [R8+0x108], R19 ;  /* 0x0001081308007388 */ /* 0x0001e20000000800 */
[----:B------:R-:W-:-:S04]  /*0800*/  LOP3.LUT R9, R9, 0x18, RZ, 0xc0, !PT ;  /* 0x0000001809097812 */ /* 0x000fc800078ec0ff */
[----:B------:R-:W-:Y:S01]  /*0810*/  IADD3 R9, R6, UR4, R9 ;  /* 0x0000000406097c10 */ /* 0x000fe2000fffe009 */
[----:B------:R-:W-:Y:S06]  /*0820*/  BAR.SYNC.DEFER_BLOCKING 0x0 ;  /* 0x0000000000007b1d */ /* 0x000fec0000010000 */
[----:B0-----:R-:W-:Y:S05]  /*0830*/  @!P0 EXIT ;  /* 0x000000000000894d */ /* 0x001fea0003800000 */
[----:B------:R-:W0:Y:S01]  /*0840*/  LDS.64 R8, [R9] ;  /* 0x0000000009087984 */ /* 0x000e220000000a00 */
[----:B------:R-:W1:Y:S02]  /*0850*/  LDC.64 R2, c[0x0][0x248] ;  /* 0x00009200ff027b82 */ /* 0x000e640000000a00 */
[----:B-1----:R-:W-:-:S05]  /*0860*/  IMAD.WIDE R2, R0, 0x4, R2 ;  /* 0x0000000400027825 */ /* 0x002fca00078e0202 */
[----:B0-----:R-:W-:Y:S01]  /*0870*/  STG.E.64 desc[UR6][R2.64], R8 ;  /* 0x0000000802007986 */ /* 0x001fe2000c101b06 */
[----:B------:R-:W-:Y:S05]  /*0880*/  EXIT ;  /* 0x000000000000794d */ /* 0x000fea0003800000 */
.L_x_0:
[----:B------:R-:W-:-:S00]  /*0890*/  BRA `(.L_x_0) ;  /* 0xfffffffc00fc7947 */ /* 0x000fc0000383ffff */
[----:B------:R-:W-:-:S00]  /*08a0*/  NOP ;  /* 0x0000000000007918 */ /* 0x000fc00000000000 */
        /* <DEDUP_REMOVED lines=13> */
.L_x_1:


//--------------------- .nv.global.init           --------------------------
	.section	.nv.global.init,"aw",@progbits
.nv.global.init:
	.type		_$_str,@object
	.size		_$_str,(_$_str_$_2 - _$_str)
_$_str:
        /*0000*/ 	.byte	0x5f, 0x5f, 0x43, 0x55, 0x44, 0x41, 0x5f, 0x46, 0x54, 0x5a, 0x00
	.type		_$_str_$_2,@object
	.size		_$_str_$_2,(.L_1 - _$_str_$_2)
_$_str_$_2:
        /*000b*/ 	.byte	0x5f, 0x5f, 0x43, 0x55, 0x44, 0x41, 0x5f, 0x50, 0x52, 0x45, 0x43, 0x5f, 0x53, 0x51, 0x52, 0x54
        /*001b*/ 	.byte	0x00
.L_1:


//--------------------- .nv.shared.triton_poi_fused__native_batch_norm_legit_no_training_add_relu_63 --------------------------
	.section	.nv.shared.triton_poi_fused__native_batch_norm_legit_no_training_add_relu_63,"aw",@nobits
	.sectionflags	@""
	.align	16
	.zero		1024


//--------------------- .nv.constant0.triton_poi_fused__native_batch_norm_legit_no_training_add_relu_63 --------------------------
	.section	.nv.constant0.triton_poi_fused__native_batch_norm_legit_no_training_add_relu_63,"a",@progbits
	.sectionflags	@""
	.align	4
.nv.constant0.triton_poi_fused__native_batch_norm_legit_no_training_add_relu_63:
	.zero		600
